//
// Generated by NVIDIA NVVM Compiler
//
// Compiler Build ID: CL-36424714
// Cuda compilation tools, release 13.0, V13.0.88
// Based on NVVM 20.0.0
//

.version 9.0
.target sm_100
.address_size 64

	// .globl	_Z10bin_searchPiS_S_S_S_

.visible .entry _Z10bin_searchPiS_S_S_S_(
	.param .u64 .ptr .align 1 _Z10bin_searchPiS_S_S_S__param_0,
	.param .u64 .ptr .align 1 _Z10bin_searchPiS_S_S_S__param_1,
	.param .u64 .ptr .align 1 _Z10bin_searchPiS_S_S_S__param_2,
	.param .u64 .ptr .align 1 _Z10bin_searchPiS_S_S_S__param_3,
	.param .u64 .ptr .align 1 _Z10bin_searchPiS_S_S_S__param_4
)
{
	.reg .pred 	%p<2>;
	.reg .b32 	%r<12>;
	.reg .b64 	%rd<11>;

	ld.param.u64 	%rd1, [_Z10bin_searchPiS_S_S_S__param_0];
	ld.param.u64 	%rd2, [_Z10bin_searchPiS_S_S_S__param_1];
	ld.param.u64 	%rd3, [_Z10bin_searchPiS_S_S_S__param_2];
	ld.param.u64 	%rd4, [_Z10bin_searchPiS_S_S_S__param_4];
	cvta.to.global.u64 	%rd5, %rd4;
	cvta.to.global.u64 	%rd6, %rd1;
	cvta.to.global.u64 	%rd7, %rd3;
	cvta.to.global.u64 	%rd8, %rd2;
	ld.global.u32 	%r1, [%rd8];
	ld.global.u32 	%r2, [%rd7];
	add.s32 	%r3, %r2, %r1;
	shr.u32 	%r4, %r3, 31;
	add.s32 	%r5, %r3, %r4;
	shr.s32 	%r6, %r5, 1;
	mul.wide.s32 	%rd9, %r6, 4;
	add.s64 	%rd10, %rd6, %rd9;
	ld.global.u32 	%r7, [%rd10];
	ld.global.u32 	%r8, [%rd5];
	setp.lt.s32 	%p1, %r7, %r8;
	add.s32 	%r9, %r6, 1;
	selp.b32 	%r10, %r9, %r1, %p1;
	selp.b32 	%r11, %r2, %r6, %p1;
	st.global.u32 	[%rd8], %r10;
	st.global.u32 	[%rd7], %r11;
	ret;

}


// ===== COMPILED SASS (sm_100) =====

	.target	sm_100

	.elftype	@"ET_EXEC"


//--------------------- .note.nv.tkinfo           --------------------------
	.section	.note.nv.tkinfo,"",@"SHT_NOTE"
	.sectionflags	@"SHF_NOTE_NV_TKINFO"
	.tkinfo
        /*0018*/ 	.word	0x00000002
        /*0030*/ 	.string	""
        /*0030*/ 	.string	"ptxas"
        /*0030*/ 	.string	"Cuda compilation tools, release 13.0, V13.0.88"
        /*0030*/ 	.string	"Build cuda_13.0.r13.0/compiler.36424714_0"
        /*0030*/ 	.string	"-arch sm_100 -m 64 "



//--------------------- .note.nv.cuinfo           --------------------------
	.section	.note.nv.cuinfo,"",@"SHT_NOTE"
	.sectionflags	@"SHF_NOTE_NV_CUINFO"
        /*0018*/ 	.short	0x0002
        /*001a*/ 	.short	0x0064
        /*001c*/ 	.short	0x0082
	.zero		2


//--------------------- .nv.info                  --------------------------
	.section	.nv.info,"",@"SHT_CUDA_INFO"
	.align	4


	//----- nvinfo : EIATTR_REGCOUNT
	.align		4
        /*0000*/ 	.byte	0x04, 0x2f
        /*0002*/ 	.short	(.L_1 - .L_0)
	.align		4
.L_0:
        /*0004*/ 	.word	index@(_Z10bin_searchPiS_S_S_S_)
        /*0008*/ 	.word	0x00000010


	//----- nvinfo : EIATTR_FRAME_SIZE
	.align		4
.L_1:
        /*000c*/ 	.byte	0x04, 0x11
        /*000e*/ 	.short	(.L_3 - .L_2)
	.align		4
.L_2:
        /*0010*/ 	.word	index@(_Z10bin_searchPiS_S_S_S_)
        /*0014*/ 	.word	0x00000000


	//----- nvinfo : EIATTR_MIN_STACK_SIZE
	.align		4
.L_3:
        /*0018*/ 	.byte	0x04, 0x12
        /*001a*/ 	.short	(.L_5 - .L_4)
	.align		4
.L_4:
        /*001c*/ 	.word	index@(_Z10bin_searchPiS_S_S_S_)
        /*0020*/ 	.word	0x00000000
.L_5:


//--------------------- .nv.compat                --------------------------
	.section	.nv.compat,"",@"SHT_CUDA_COMPAT_INFO"
	.align	4
        /*0000*/ 	.byte	0x02, 0x09, 0x00, 0x00, 0x02, 0x02, 0x01, 0x00, 0x02, 0x05, 0x05, 0x00, 0x03, 0x07, 0x01, 0x01
        /*0010*/ 	.byte	0x02, 0x03, 0x00, 0x00, 0x02, 0x06, 0x01, 0x00, 0x04, 0x0b, 0x08, 0x00, 0x09, 0x00, 0x00, 0x00
        /*0020*/ 	.byte	0x00, 0x00, 0x00, 0x00


//--------------------- .nv.info._Z10bin_searchPiS_S_S_S_ --------------------------
	.section	.nv.info._Z10bin_searchPiS_S_S_S_,"",@"SHT_CUDA_INFO"
	.sectionflags	@""
	.align	4


	//----- nvinfo : EIATTR_CUDA_API_VERSION
	.align		4
        /*0000*/ 	.byte	0x04, 0x37
        /*0002*/ 	.short	(.L_7 - .L_6)
.L_6:
        /*0004*/ 	.word	0x00000082


	//----- nvinfo : EIATTR_KPARAM_INFO
	.align		4
.L_7:
        /*0008*/ 	.byte	0x04, 0x17
        /*000a*/ 	.short	(.L_9 - .L_8)
.L_8:
        /*000c*/ 	.word	0x00000000
        /*0010*/ 	.short	0x0004
        /*0012*/ 	.short	0x0020
        /*0014*/ 	.byte	0x00, 0xf5, 0x21, 0x00


	//----- nvinfo : EIATTR_KPARAM_INFO
	.align		4
.L_9:
        /*0018*/ 	.byte	0x04, 0x17
        /*001a*/ 	.short	(.L_11 - .L_10)
.L_10:
        /*001c*/ 	.word	0x00000000
        /*0020*/ 	.short	0x0003
        /*0022*/ 	.short	0x0018
        /*0024*/ 	.byte	0x00, 0xf5, 0x21, 0x00


	//----- nvinfo : EIATTR_KPARAM_INFO
	.align		4
.L_11:
        /*0028*/ 	.byte	0x04, 0x17
        /*002a*/ 	.short	(.L_13 - .L_12)
.L_12:
        /*002c*/ 	.word	0x00000000
        /*0030*/ 	.short	0x0002
        /*0032*/ 	.short	0x0010
        /*0034*/ 	.byte	0x00, 0xf5, 0x21, 0x00


	//----- nvinfo : EIATTR_KPARAM_INFO
	.align		4
.L_13:
        /*0038*/ 	.byte	0x04, 0x17
        /*003a*/ 	.short	(.L_15 - .L_14)
.L_14:
        /*003c*/ 	.word	0x00000000
        /*0040*/ 	.short	0x0001
        /*0042*/ 	.short	0x0008
        /*0044*/ 	.byte	0x00, 0xf5, 0x21, 0x00


	//----- nvinfo : EIATTR_KPARAM_INFO
	.align		4
.L_15:
        /*0048*/ 	.byte	0x04, 0x17
        /*004a*/ 	.short	(.L_17 - .L_16)
.L_16:
        /*004c*/ 	.word	0x00000000
        /*0050*/ 	.short	0x0000
        /*0052*/ 	.short	0x0000
        /*0054*/ 	.byte	0x00, 0xf5, 0x21, 0x00


	//----- nvinfo : EIATTR_SPARSE_MMA_MASK
	.align		4
.L_17:
        /*0058*/ 	.byte	0x03, 0x50
        /*005a*/ 	.short	0x0000


	//----- nvinfo : EIATTR_MAXREG_COUNT
	.align		4
        /*005c*/ 	.byte	0x03, 0x1b
        /*005e*/ 	.short	0x00ff


	//----- nvinfo : EIATTR_MERCURY_ISA_VERSION
	.align		4
        /*0060*/ 	.byte	0x03, 0x5f
        /*0062*/ 	.short	0x0101


	//----- nvinfo : EIATTR_VRC_CTA_INIT_COUNT
	.align		4
        /*0064*/ 	.byte	0x02, 0x4a
	.zero		1
	.zero		1


	//----- nvinfo : EIATTR_EXIT_INSTR_OFFSETS
	.align		4
        /*0068*/ 	.byte	0x04, 0x1c
        /*006a*/ 	.short	(.L_19 - .L_18)


	//   ....[0]....
.L_18:
        /*006c*/ 	.word	0x00000130


	//----- nvinfo : EIATTR_CBANK_PARAM_SIZE
	.align		4
.L_19:
        /*0070*/ 	.byte	0x03, 0x19
        /*0072*/ 	.short	0x0028


	//----- nvinfo : EIATTR_PARAM_CBANK
	.align		4
        /*0074*/ 	.byte	0x04, 0x0a
        /*0076*/ 	.short	(.L_21 - .L_20)
	.align		4
.L_20:
        /*0078*/ 	.word	index@(.nv.constant0._Z10bin_searchPiS_S_S_S_)
        /*007c*/ 	.short	0x0380
        /*007e*/ 	.short	0x0028


	//----- nvinfo : EIATTR_SW_WAR
	.align		4
.L_21:
        /*0080*/ 	.byte	0x04, 0x36
        /*0082*/ 	.short	(.L_23 - .L_22)
.L_22:
        /*0084*/ 	.word	0x00000008
.L_23:


//--------------------- .nv.callgraph             --------------------------
	.section	.nv.callgraph,"",@"SHT_CUDA_CALLGRAPH"
	.align	4
	.sectionentsize	8
	.align		4
        /*0000*/ 	.word	0x00000000
	.align		4
        /*0004*/ 	.word	0xffffffff
	.align		4
        /*0008*/ 	.word	0x00000000
	.align		4
        /*000c*/ 	.word	0xfffffffe
	.align		4
        /*0010*/ 	.word	0x00000000
	.align		4
        /*0014*/ 	.word	0xfffffffd
	.align		4
        /*0018*/ 	.word	0x00000000
	.align		4
        /*001c*/ 	.word	0xfffffffc


//--------------------- .text._Z10bin_searchPiS_S_S_S_ --------------------------
	.section	.text._Z10bin_searchPiS_S_S_S_,"ax",@progbits
	.align	128
        .global         _Z10bin_searchPiS_S_S_S_
        .type           _Z10bin_searchPiS_S_S_S_,@function
        .size           _Z10bin_searchPiS_S_S_S_,(.L_x_1 - _Z10bin_searchPiS_S_S_S_)
        .other          _Z10bin_searchPiS_S_S_S_,@"STO_CUDA_ENTRY STV_DEFAULT"
_Z10bin_searchPiS_S_S_S_:
.text._Z10bin_searchPiS_S_S_S_:
[----:B------:R-:W-:Y:S08]  /*0000*/  LDC R1, c[0x0][0x37c] ;  /* 0x0000df00ff017b82 */ /* 0x000ff00000000800 */
[----:B------:R-:W0:Y:S01]  /*0010*/  LDC.64 R2, c[0x0][0x388] ;  /* 0x0000e200ff027b82 */ /* 0x000e220000000a00 */
[----:B------:R-:W0:Y:S07]  /*0020*/  LDCU.64 UR4, c[0x0][0x358] ;  /* 0x00006b00ff0477ac */ /* 0x000e2e0008000a00 */
[----:B------:R-:W1:Y:S08]  /*0030*/  LDC.64 R4, c[0x0][0x390] ;  /* 0x0000e400ff047b82 */ /* 0x000e700000000a00 */
[----:B------:R-:W2:Y:S01]  /*0040*/  LDC.64 R6, c[0x0][0x380] ;  /* 0x0000e000ff067b82 */ /* 0x000ea20000000a00 */
[----:B0-----:R-:W3:Y:S04]  /*0050*/  LDG.E R11, desc[UR4][R2.64] ;  /* 0x00000004020b7981 */ /* 0x001ee8000c1e1900 */
[----:B-1----:R-:W3:Y:S03]  /*0060*/  LDG.E R0, desc[UR4][R4.64] ;  /* 0x0000000404007981 */ /* 0x002ee6000c1e1900 */
[----:B------:R-:W0:Y:S02]  /*0070*/  LDC.64 R8, c[0x0][0x3a0] ;  /* 0x0000e800ff087b82 */ /* 0x000e240000000a00 */
[----:B0-----:R-:W4:Y:S01]  /*0080*/  LDG.E R9, desc[UR4][R8.64] ;  /* 0x0000000408097981 */ /* 0x001f22000c1e1900 */
[----:B---3--:R-:W-:-:S05]  /*0090*/  IMAD.IADD R10, R11, 0x1, R0 ;  /* 0x000000010b0a7824 */ /* 0x008fca00078e0200 */
[----:B------:R-:W-:-:S04]  /*00a0*/  LEA.HI R10, R10, R10, RZ, 0x1 ;  /* 0x0000000a0a0a7211 */ /* 0x000fc800078f08ff */
[----:B------:R-:W-:-:S05]  /*00b0*/  SHF.R.S32.HI R13, RZ, 0x1, R10 ;  /* 0x00000001ff0d7819 */ /* 0x000fca000001140a */
[----:B--2---:R-:W-:-:S06]  /*00c0*/  IMAD.WIDE R6, R13, 0x4, R6 ;  /* 0x000000040d067825 */ /* 0x004fcc00078e0206 */
[----:B------:R-:W4:Y:S02]  /*00d0*/  LDG.E R6, desc[UR4][R6.64] ;  /* 0x0000000406067981 */ /* 0x000f24000c1e1900 */
[----:B----4-:R-:W-:-:S13]  /*00e0*/  ISETP.GE.AND P0, PT, R6, R9, PT ;  /* 0x000000090600720c */ /* 0x010fda0003f06270 */
[----:B------:R-:W-:Y:S01]  /*00f0*/  @!P0 VIADD R11, R13, 0x1 ;  /* 0x000000010d0b8836 */ /* 0x000fe20000000000 */
[----:B------:R-:W-:-:S04]  /*0100*/  SEL R13, R0, R13, !P0 ;  /* 0x0000000d000d7207 */ /* 0x000fc80004000000 */
[----:B------:R-:W-:Y:S04]  /*0110*/  STG.E desc[UR4][R2.64], R11 ;  /* 0x0000000b02007986 */ /* 0x000fe8000c101904 */
[----:B------:R-:W-:Y:S01]  /*0120*/  STG.E desc[UR4][R4.64], R13 ;  /* 0x0000000d04007986 */ /* 0x000fe2000c101904 */
[----:B------:R-:W-:Y:S05]  /*0130*/  EXIT ;  /* 0x000000000000794d */ /* 0x000fea0003800000 */
.L_x_0:
[----:B------:R-:W-:-:S00]  /*0140*/  BRA `(.L_x_0) ;  /* 0xfffffffc00fc7947 */ /* 0x000fc0000383ffff */
[----:B------:R-:W-:-:S00]  /*0150*/  NOP ;  /* 0x0000000000007918 */ /* 0x000fc00000000000 */
        /* <DEDUP_REMOVED lines=10> */
.L_x_1:


//--------------------- .nv.shared.reserved.0     --------------------------
	.section	.nv.shared.reserved.0,"aw",@nobits
	.weak		__nv_reservedSMEM_offset_0_alias
	.size		__nv_reservedSMEM_offset_0_alias, 0, 64
	.other		__nv_reservedSMEM_offset_0_alias,@"STO_CUDA_RESERVED_SHARED STV_DEFAULT"
__nv_reservedSMEM_offset_0_alias:
	.zero		0
	.zero		64


//--------------------- .nv.constant0._Z10bin_searchPiS_S_S_S_ --------------------------
	.section	.nv.constant0._Z10bin_searchPiS_S_S_S_,"a",@progbits
	.sectionflags	@""
	.align	4
.nv.constant0._Z10bin_searchPiS_S_S_S_:
	.zero		936


//--------------------- SYMBOLS --------------------------

	.type		.nv.reservedSmem.offset0,@object
	.size		.nv.reservedSmem.offset0,0x4
